	.headerflags	@"EF_CUDA_TEXMODE_UNIFIED EF_CUDA_64BIT_ADDRESS EF_CUDA_SM80 EF_CUDA_VIRTUAL_SM(EF_CUDA_SM80)"
	.elftype	@"ET_EXEC"


//--------------------- .nv.info                  --------------------------
	.section	.nv.info,"",@"SHT_CUDA_INFO"
	.align	4


	//----- nvinfo : EIATTR_REGCOUNT
	.align		4
        /*0000*/ 	.byte	0x04, 0x2f
        /*0002*/ 	.short	(.L_1 - .L_0)
	.align		4
.L_0:
        /*0004*/ 	.word	index@(triton_poi_fused_add_bitwise_and_bitwise_not_bitwise_or_ge_lt_mul_sub_0)
        /*0008*/ 	.word	0x00000010


	//----- nvinfo : EIATTR_MIN_STACK_SIZE
	.align		4
.L_1:
        /*000c*/ 	.byte	0x04, 0x12
        /*000e*/ 	.short	(.L_3 - .L_2)
	.align		4
.L_2:
        /*0010*/ 	.word	index@(triton_poi_fused_add_bitwise_and_bitwise_not_bitwise_or_ge_lt_mul_sub_0)
        /*0014*/ 	.word	0x00000000


	//----- nvinfo : EIATTR_FRAME_SIZE
	.align		4
.L_3:
        /*0018*/ 	.byte	0x04, 0x11
        /*001a*/ 	.short	(.L_5 - .L_4)
	.align		4
.L_4:
        /*001c*/ 	.word	index@(triton_poi_fused_add_bitwise_and_bitwise_not_bitwise_or_ge_lt_mul_sub_0)
        /*0020*/ 	.word	0x00000000


	//----- nvinfo : EIATTR_MIN_STACK_SIZE
	.align		4
.L_5:
        /*0024*/ 	.byte	0x04, 0x12
        /*0026*/ 	.short	(.L_7 - .L_6)
	.align		4
.L_6:
        /*0028*/ 	.word	index@(triton_poi_fused_add_bitwise_and_bitwise_not_bitwise_or_ge_lt_mul_sub_0)
        /*002c*/ 	.word	0x00000000
.L_7:


//--------------------- .nv.info.triton_poi_fused_add_bitwise_and_bitwise_not_bitwise_or_ge_lt_mul_sub_0 --------------------------
	.section	.nv.info.triton_poi_fused_add_bitwise_and_bitwise_not_bitwise_or_ge_lt_mul_sub_0,"",@"SHT_CUDA_INFO"
	.sectionflags	@""
	.align	4


	//----- nvinfo : EIATTR_CUDA_API_VERSION
	.align		4
        /*0000*/ 	.byte	0x04, 0x37
        /*0002*/ 	.short	(.L_9 - .L_8)
.L_8:
        /*0004*/ 	.word	0x0000007c


	//----- nvinfo : EIATTR_SW2861232_WAR
	.align		4
.L_9:
        /*0008*/ 	.byte	0x01, 0x35
	.zero		2


	//----- nvinfo : EIATTR_PARAM_CBANK
	.align		4
        /*000c*/ 	.byte	0x04, 0x0a
        /*000e*/ 	.short	(.L_11 - .L_10)
	.align		4
.L_10:
        /*0010*/ 	.word	index@(.nv.constant0.triton_poi_fused_add_bitwise_and_bitwise_not_bitwise_or_ge_lt_mul_sub_0)
        /*0014*/ 	.short	0x0160
        /*0016*/ 	.short	0x0030


	//----- nvinfo : EIATTR_CBANK_PARAM_SIZE
	.align		4
.L_11:
        /*0018*/ 	.byte	0x03, 0x19
        /*001a*/ 	.short	0x0030


	//----- nvinfo : EIATTR_KPARAM_INFO
	.align		4
        /*001c*/ 	.byte	0x04, 0x17
        /*001e*/ 	.short	(.L_13 - .L_12)
.L_12:
        /*0020*/ 	.word	0x00000000
        /*0024*/ 	.short	0x0008
        /*0026*/ 	.short	0x002c
        /*0028*/ 	.byte	0x00, 0xf0, 0x11, 0x00


	//----- nvinfo : EIATTR_KPARAM_INFO
	.align		4
.L_13:
        /*002c*/ 	.byte	0x04, 0x17
        /*002e*/ 	.short	(.L_15 - .L_14)
.L_14:
        /*0030*/ 	.word	0x00000000
        /*0034*/ 	.short	0x0007
        /*0036*/ 	.short	0x0028
        /*0038*/ 	.byte	0x00, 0xf0, 0x11, 0x00


	//----- nvinfo : EIATTR_KPARAM_INFO
	.align		4
.L_15:
        /*003c*/ 	.byte	0x04, 0x17
        /*003e*/ 	.short	(.L_17 - .L_16)
.L_16:
        /*0040*/ 	.word	0x00000000
        /*0044*/ 	.short	0x0006
        /*0046*/ 	.short	0x0024
        /*0048*/ 	.byte	0x00, 0xf0, 0x11, 0x00


	//----- nvinfo : EIATTR_KPARAM_INFO
	.align		4
.L_17:
        /*004c*/ 	.byte	0x04, 0x17
        /*004e*/ 	.short	(.L_19 - .L_18)
.L_18:
        /*0050*/ 	.word	0x00000000
        /*0054*/ 	.short	0x0005
        /*0056*/ 	.short	0x0020
        /*0058*/ 	.byte	0x00, 0xf0, 0x11, 0x00


	//----- nvinfo : EIATTR_KPARAM_INFO
	.align		4
.L_19:
        /*005c*/ 	.byte	0x04, 0x17
        /*005e*/ 	.short	(.L_21 - .L_20)
.L_20:
        /*0060*/ 	.word	0x00000000
        /*0064*/ 	.short	0x0004
        /*0066*/ 	.short	0x001c
        /*0068*/ 	.byte	0x00, 0xf0, 0x11, 0x00


	//----- nvinfo : EIATTR_KPARAM_INFO
	.align		4
.L_21:
        /*006c*/ 	.byte	0x04, 0x17
        /*006e*/ 	.short	(.L_23 - .L_22)
.L_22:
        /*0070*/ 	.word	0x00000000
        /*0074*/ 	.short	0x0003
        /*0076*/ 	.short	0x0018
        /*0078*/ 	.byte	0x00, 0xf0, 0x11, 0x00


	//----- nvinfo : EIATTR_KPARAM_INFO
	.align		4
.L_23:
        /*007c*/ 	.byte	0x04, 0x17
        /*007e*/ 	.short	(.L_25 - .L_24)
.L_24:
        /*0080*/ 	.word	0x00000000
        /*0084*/ 	.short	0x0002
        /*0086*/ 	.short	0x0010
        /*0088*/ 	.byte	0x00, 0xf4, 0x21, 0x00


	//----- nvinfo : EIATTR_KPARAM_INFO
	.align		4
.L_25:
        /*008c*/ 	.byte	0x04, 0x17
        /*008e*/ 	.short	(.L_27 - .L_26)
.L_26:
        /*0090*/ 	.word	0x00000000
        /*0094*/ 	.short	0x0001
        /*0096*/ 	.short	0x0008
        /*0098*/ 	.byte	0x00, 0xf4, 0x21, 0x00


	//----- nvinfo : EIATTR_KPARAM_INFO
	.align		4
.L_27:
        /*009c*/ 	.byte	0x04, 0x17
        /*009e*/ 	.short	(.L_29 - .L_28)
.L_28:
        /*00a0*/ 	.word	0x00000000
        /*00a4*/ 	.short	0x0000
        /*00a6*/ 	.short	0x0000
        /*00a8*/ 	.byte	0x00, 0xf4, 0x21, 0x00


	//----- nvinfo : EIATTR_MAXREG_COUNT
	.align		4
.L_29:
        /*00ac*/ 	.byte	0x03, 0x1b
        /*00ae*/ 	.short	0x00ff


	//----- nvinfo : EIATTR_EXIT_INSTR_OFFSETS
	.align		4
        /*00b0*/ 	.byte	0x04, 0x1c
        /*00b2*/ 	.short	(.L_31 - .L_30)


	//   ....[0]....
.L_30:
        /*00b4*/ 	.word	0x000003c0


	//   ....[1]....
        /*00b8*/ 	.word	0x000003e0


	//----- nvinfo : EIATTR_REQNTID
	.align		4
.L_31:
        /*00bc*/ 	.byte	0x04, 0x10
        /*00be*/ 	.short	(.L_33 - .L_32)
.L_32:
        /*00c0*/ 	.word	0x00000080
        /*00c4*/ 	.word	0x00000001
        /*00c8*/ 	.word	0x00000001
.L_33:


//--------------------- .nv.callgraph             --------------------------
	.section	.nv.callgraph,"",@"SHT_CUDA_CALLGRAPH"
	.align	4
	.sectionentsize	8
	.align		4
        /*0000*/ 	.word	0x00000000
	.align		4
        /*0004*/ 	.word	0xffffffff
	.align		4
        /*0008*/ 	.word	0x00000000
	.align		4
        /*000c*/ 	.word	0xfffffffe
	.align		4
        /*0010*/ 	.word	0x00000000
	.align		4
        /*0014*/ 	.word	0xfffffffd
	.align		4
        /*0018*/ 	.word	0x00000000
	.align		4
        /*001c*/ 	.word	0xfffffffc


//--------------------- .nv.rel.action            --------------------------
	.section	.nv.rel.action,"",@"SHT_CUDA_RELOCINFO"
	.align	8
	.sectionentsize	8
        /*0000*/ 	.byte	0x73, 0x00, 0x00, 0x00, 0x00, 0x00, 0x00, 0x00, 0x00, 0x00, 0x00, 0x11, 0x25, 0x00, 0x05, 0x36


//--------------------- .nv.constant0.triton_poi_fused_add_bitwise_and_bitwise_not_bitwise_or_ge_lt_mul_sub_0 --------------------------
	.section	.nv.constant0.triton_poi_fused_add_bitwise_and_bitwise_not_bitwise_or_ge_lt_mul_sub_0,"a",@progbits
	.sectionflags	@""
	.align	4
.nv.constant0.triton_poi_fused_add_bitwise_and_bitwise_not_bitwise_or_ge_lt_mul_sub_0:
	.zero		400


//--------------------- .text.triton_poi_fused_add_bitwise_and_bitwise_not_bitwise_or_ge_lt_mul_sub_0 --------------------------
	.section	.text.triton_poi_fused_add_bitwise_and_bitwise_not_bitwise_or_ge_lt_mul_sub_0,"ax",@progbits
	.sectioninfo	@"SHI_REGISTERS=16"
	.align	128
        .global         triton_poi_fused_add_bitwise_and_bitwise_not_bitwise_or_ge_lt_mul_sub_0
        .type           triton_poi_fused_add_bitwise_and_bitwise_not_bitwise_or_ge_lt_mul_sub_0,@function
        .size           triton_poi_fused_add_bitwise_and_bitwise_not_bitwise_or_ge_lt_mul_sub_0,(.L_x_1 - triton_poi_fused_add_bitwise_and_bitwise_not_bitwise_or_ge_lt_mul_sub_0)
        .other          triton_poi_fused_add_bitwise_and_bitwise_not_bitwise_or_ge_lt_mul_sub_0,@"STO_CUDA_ENTRY STV_DEFAULT"
triton_poi_fused_add_bitwise_and_bitwise_not_bitwise_or_ge_lt_mul_sub_0:
.text.triton_poi_fused_add_bitwise_and_bitwise_not_bitwise_or_ge_lt_mul_sub_0:
[----:B------:R-:W-:Y:S02]  /*0000*/  IMAD.MOV.U32 R1, RZ, RZ, c[0x0][0x28] ;  /* 0x00000a00ff017624 */ /* 0x000fe400078e00ff */
[----:B------:R-:W0:Y:S01]  /*0010*/  S2R R0, SR_TID.X ;  /* 0x0000000000007919 */ /* 0x000e220000002100 */
[----:B------:R-:W-:Y:S01]  /*0020*/  IMAD.MOV.U32 R5, RZ, RZ, RZ ;  /* 0x000000ffff057224 */ /* 0x000fe200078e00ff */
[----:B------:R-:W-:Y:S02]  /*0030*/  ULDC.64 UR4, c[0x0][0x118] ;  /* 0x0000460000047ab9 */ /* 0x000fe40000000a00 */
[----:B------:R-:W1:Y:S01]  /*0040*/  S2R R3, SR_CTAID.X ;  /* 0x0000000000037919 */ /* 0x000e620000002500 */
[----:B0-----:R-:W-:-:S05]  /*0050*/  IMAD.SHL.U32 R0, R0, 0x2, RZ ;  /* 0x0000000200007824 */ /* 0x001fca00078e00ff */
[----:B------:R-:W-:-:S05]  /*0060*/  LOP3.LUT R0, R0, 0xfe, RZ, 0xc0, !PT ;  /* 0x000000fe00007812 */ /* 0x000fca00078ec0ff */
[----:B-1----:R-:W-:Y:S02]  /*0070*/  IMAD R0, R3, 0x100, R0 ;  /* 0x0000010003007824 */ /* 0x002fe400078e0200 */
[----:B------:R-:W-:-:S03]  /*0080*/  IMAD.MOV.U32 R3, RZ, RZ, 0x4 ;  /* 0x00000004ff037424 */ /* 0x000fc600078e00ff */
[C---:B------:R-:W-:Y:S01]  /*0090*/  ISETP.GE.AND P5, PT, R0.reuse, c[0x0][0x18c], PT ;  /* 0x0000630000007a0c */ /* 0x040fe20003fa6270 */
[C---:B------:R-:W-:Y:S01]  /*00a0*/  IMAD.WIDE R2, R0.reuse, R3, c[0x0][0x160] ;  /* 0x0000580000027625 */ /* 0x040fe200078e0203 */
[----:B------:R-:W-:-:S04]  /*00b0*/  IADD3 R4, R0, 0x1, RZ ;  /* 0x0000000100047810 */ /* 0x000fc80007ffe0ff */
[----:B------:R-:W-:-:S07]  /*00c0*/  ISETP.GE.AND P4, PT, R4, c[0x0][0x18c], PT ;  /* 0x0000630004007a0c */ /* 0x000fce0003f86270 */
[----:B------:R0:W2:Y:S01]  /*00d0*/  @!P5 LDG.E R5, [R2.64] ;  /* 0x000000040205d981 */ /* 0x0000a2000c1e1900 */
[----:B------:R-:W-:-:S06]  /*00e0*/  IMAD.MOV.U32 R4, RZ, RZ, RZ ;  /* 0x000000ffff047224 */ /* 0x000fcc00078e00ff */
[----:B------:R0:W3:Y:S01]  /*00f0*/  @!P4 LDG.E R4, [R2.64+0x4] ;  /* 0x000004040204c981 */ /* 0x0000e2000c1e1900 */
[----:B------:R-:W-:Y:S02]  /*0100*/  IMAD.MOV.U32 R6, RZ, RZ, c[0x0][0x17c] ;  /* 0x00005f00ff067624 */ /* 0x000fe400078e00ff */
[----:B------:R-:W-:Y:S02]  /*0110*/  IMAD.MOV.U32 R7, RZ, RZ, c[0x0][0x180] ;  /* 0x00006000ff077624 */ /* 0x000fe400078e00ff */
[----:B------:R-:W-:Y:S01]  /*0120*/  IMAD.MOV.U32 R9, RZ, RZ, c[0x0][0x178] ;  /* 0x00005e00ff097624 */ /* 0x000fe200078e00ff */
[----:B------:R-:W-:-:S04]  /*0130*/  IADD3 R6, R6, c[0x0][0x188], RZ ;  /* 0x0000620006067a10 */ /* 0x000fc80007ffe0ff */
[----:B------:R-:W-:Y:S02]  /*0140*/  IADD3 R6, -R6, c[0x0][0x178], R7 ;  /* 0x00005e0006067a10 */ /* 0x000fe40007ffe107 */
[----:B0-----:R-:W-:Y:S02]  /*0150*/  SHF.R.S32.HI R2, RZ, 0x1f, R9 ;  /* 0x0000001fff027819 */ /* 0x001fe40000011409 */
[----:B------:R-:W-:Y:S02]  /*0160*/  SHF.R.S32.HI R3, RZ, 0x1f, R6 ;  /* 0x0000001fff037819 */ /* 0x000fe40000011406 */
[C---:B--2---:R-:W-:Y:S02]  /*0170*/  ISETP.GE.AND P1, PT, R5.reuse, c[0x0][0x17c], PT ;  /* 0x00005f0005007a0c */ /* 0x044fe40003f26270 */
[C---:B------:R-:W-:Y:S02]  /*0180*/  ISETP.GE.AND P0, PT, R5.reuse, c[0x0][0x184], PT ;  /* 0x0000610005007a0c */ /* 0x040fe40003f06270 */
[----:B------:R-:W-:-:S02]  /*0190*/  ISETP.LT.OR P1, PT, R5, c[0x0][0x178], P1 ;  /* 0x00005e0005007a0c */ /* 0x000fc40000f21670 */
[C---:B------:R-:W-:Y:S02]  /*01a0*/  ISETP.LT.OR P0, PT, R5.reuse, c[0x0][0x180], P0 ;  /* 0x0000600005007a0c */ /* 0x040fe40000701670 */
[----:B------:R-:W-:Y:S02]  /*01b0*/  SEL R7, RZ, c[0x0][0x178], P1 ;  /* 0x00005e00ff077a07 */ /* 0x000fe40000800000 */
[----:B------:R-:W-:Y:S02]  /*01c0*/  SEL R8, R6, RZ, !P0 ;  /* 0x000000ff06087207 */ /* 0x000fe40004000000 */
[----:B------:R-:W-:Y:S02]  /*01d0*/  SEL R9, R2, RZ, !P1 ;  /* 0x000000ff02097207 */ /* 0x000fe40004800000 */
[----:B------:R-:W-:Y:S02]  /*01e0*/  IADD3 R7, P3, P6, R5, -R8, -R7 ;  /* 0x8000000805077210 */ /* 0x000fe40007e7e807 */
[----:B------:R-:W-:-:S02]  /*01f0*/  SHF.R.S32.HI R5, RZ, 0x1f, R5 ;  /* 0x0000001fff057819 */ /* 0x000fc40000011405 */
[----:B------:R-:W-:Y:S02]  /*0200*/  SEL R8, R3, RZ, !P0 ;  /* 0x000000ff03087207 */ /* 0x000fe40004000000 */
[C---:B---3--:R-:W-:Y:S02]  /*0210*/  ISETP.GE.AND P2, PT, R4.reuse, c[0x0][0x184], PT ;  /* 0x0000610004007a0c */ /* 0x048fe40003f46270 */
[----:B------:R-:W-:Y:S02]  /*0220*/  IADD3.X R9, R5, ~R8, ~R9, P3, P6 ;  /* 0x8000000805097210 */ /* 0x000fe40001fecc09 */
[C---:B------:R-:W-:Y:S02]  /*0230*/  ISETP.GE.AND P3, PT, R4.reuse, c[0x0][0x17c], PT ;  /* 0x00005f0004007a0c */ /* 0x040fe40003f66270 */
[C---:B------:R-:W-:Y:S02]  /*0240*/  ISETP.LT.OR P2, PT, R4.reuse, c[0x0][0x180], P2 ;  /* 0x0000600004007a0c */ /* 0x040fe40001741670 */
[----:B------:R-:W-:-:S02]  /*0250*/  ISETP.LT.OR P3, PT, R4, c[0x0][0x178], P3 ;  /* 0x00005e0004007a0c */ /* 0x000fc40001f61670 */
[----:B------:R-:W-:Y:S02]  /*0260*/  SEL R5, R6, RZ, !P2 ;  /* 0x000000ff06057207 */ /* 0x000fe40005000000 */
[----:B------:R-:W-:Y:S02]  /*0270*/  SEL R8, RZ, c[0x0][0x178], P3 ;  /* 0x00005e00ff087a07 */ /* 0x000fe40001800000 */
[----:B------:R-:W-:Y:S02]  /*0280*/  PLOP3.LUT P0, PT, P1, P0, PT, 0x80, 0x0 ;  /* 0x000000000000781c */ /* 0x000fe40000f01070 */
[----:B------:R-:W-:Y:S02]  /*0290*/  IADD3 R8, P1, P6, R4, -R5, -R8 ;  /* 0x8000000504087210 */ /* 0x000fe40007e3e808 */
[----:B------:R-:W-:Y:S02]  /*02a0*/  SHF.R.S32.HI R4, RZ, 0x1f, R4 ;  /* 0x0000001fff047819 */ /* 0x000fe40000011404 */
[----:B------:R-:W-:Y:S01]  /*02b0*/  SEL R5, R3, RZ, !P2 ;  /* 0x000000ff03057207 */ /* 0x000fe20005000000 */
[----:B------:R-:W-:Y:S01]  /*02c0*/  IMAD.MOV.U32 R3, RZ, RZ, 0x8 ;  /* 0x00000008ff037424 */ /* 0x000fe200078e00ff */
[----:B------:R-:W-:-:S02]  /*02d0*/  SEL R2, R2, RZ, !P3 ;  /* 0x000000ff02027207 */ /* 0x000fc40005800000 */
[----:B------:R-:W-:Y:S02]  /*02e0*/  PLOP3.LUT P2, PT, P3, P2, PT, 0x80, 0x0 ;  /* 0x000000000000781c */ /* 0x000fe40001f45070 */
[----:B------:R-:W-:Y:S01]  /*02f0*/  IADD3.X R5, R4, ~R5, ~R2, P1, P6 ;  /* 0x8000000504057210 */ /* 0x000fe20000fecc02 */
[C---:B------:R-:W-:Y:S01]  /*0300*/  IMAD.WIDE R2, R0.reuse, R3, c[0x0][0x168] ;  /* 0x00005a0000027625 */ /* 0x040fe200078e0203 */
[----:B------:R-:W-:Y:S02]  /*0310*/  IADD3 R4, P1, R0, c[0x0][0x170], RZ ;  /* 0x00005c0000047a10 */ /* 0x000fe40007f3e0ff */
[----:B------:R-:W-:Y:S02]  /*0320*/  SEL R6, R7, RZ, !P0 ;  /* 0x000000ff07067207 */ /* 0x000fe40004000000 */
[----:B------:R-:W-:Y:S02]  /*0330*/  SEL R7, R9, RZ, !P0 ;  /* 0x000000ff09077207 */ /* 0x000fe40004000000 */
[----:B------:R-:W-:-:S02]  /*0340*/  SEL R8, R8, RZ, !P2 ;  /* 0x000000ff08087207 */ /* 0x000fc40005000000 */
[----:B------:R-:W-:Y:S01]  /*0350*/  SEL R9, R5, RZ, !P2 ;  /* 0x000000ff05097207 */ /* 0x000fe20005000000 */
[----:B------:R0:W-:Y:S01]  /*0360*/  @!P5 STG.E.64 [R2.64], R6 ;  /* 0x000000060200d986 */ /* 0x0001e2000c101b04 */
[----:B------:R-:W-:Y:S02]  /*0370*/  LEA.HI.X.SX32 R5, R0, c[0x0][0x174], 0x1, P1 ;  /* 0x00005d0000057a11 */ /* 0x000fe400008f0eff */
[----:B------:R-:W-:Y:S01]  /*0380*/  SEL R11, RZ, 0x1, !P0 ;  /* 0x00000001ff0b7807 */ /* 0x000fe20004000000 */
[----:B------:R0:W-:Y:S01]  /*0390*/  @!P4 STG.E.64 [R2.64+0x8], R8 ;  /* 0x000008080200c986 */ /* 0x0001e2000c101b04 */
[----:B------:R-:W-:-:S03]  /*03a0*/  SEL R13, RZ, 0x1, !P2 ;  /* 0x00000001ff0d7807 */ /* 0x000fc60005000000 */
[----:B------:R0:W-:Y:S01]  /*03b0*/  @!P5 STG.E.U8 [R4.64], R11 ;  /* 0x0000000b0400d986 */ /* 0x0001e2000c101104 */
[----:B------:R-:W-:Y:S05]  /*03c0*/  @P4 EXIT ;  /* 0x000000000000494d */ /* 0x000fea0003800000 */
[----:B------:R-:W-:Y:S01]  /*03d0*/  STG.E.U8 [R4.64+0x1], R13 ;  /* 0x0000010d04007986 */ /* 0x000fe2000c101104 */
[----:B------:R-:W-:Y:S05]  /*03e0*/  EXIT ;  /* 0x000000000000794d */ /* 0x000fea0003800000 */
.L_x_0:
[----:B------:R-:W-:-:S00]  /*03f0*/  BRA `(.L_x_0) ;  /* 0xfffffff000007947 */ /* 0x000fc0000383ffff */
[----:B------:R-:W-:-:S00]  /*0400*/  NOP ;  /* 0x0000000000007918 */ /* 0x000fc00000000000 */
[----:B------:R-:W-:-:S00]  /*0410*/  NOP ;  /* 0x0000000000007918 */ /* 0x000fc00000000000 */
[----:B------:R-:W-:-:S00]  /*0420*/  NOP ;  /* 0x0000000000007918 */ /* 0x000fc00000000000 */
[----:B------:R-:W-:-:S00]  /*0430*/  NOP ;  /* 0x0000000000007918 */ /* 0x000fc00000000000 */
[----:B------:R-:W-:-:S00]  /*0440*/  NOP ;  /* 0x0000000000007918 */ /* 0x000fc00000000000 */
[----:B------:R-:W-:-:S00]  /*0450*/  NOP ;  /* 0x0000000000007918 */ /* 0x000fc00000000000 */
[----:B------:R-:W-:-:S00]  /*0460*/  NOP ;  /* 0x0000000000007918 */ /* 0x000fc00000000000 */
[----:B------:R-:W-:-:S00]  /*0470*/  NOP ;  /* 0x0000000000007918 */ /* 0x000fc00000000000 */
.L_x_1:
